//
// Generated by NVIDIA NVVM Compiler
//
// Compiler Build ID: CL-36424714
// Cuda compilation tools, release 13.0, V13.0.88
// Based on NVVM 20.0.0
//

.version 9.0
.target sm_100
.address_size 64

	// .globl	_Z15transposeKernelPfS_i

.visible .entry _Z15transposeKernelPfS_i(
	.param .u64 .ptr .align 1 _Z15transposeKernelPfS_i_param_0,
	.param .u64 .ptr .align 1 _Z15transposeKernelPfS_i_param_1,
	.param .u32 _Z15transposeKernelPfS_i_param_2
)
{
	.reg .pred 	%p<2>;
	.reg .b32 	%r<15>;
	.reg .b32 	%f<2>;
	.reg .b64 	%rd<9>;

	ld.param.u64 	%rd1, [_Z15transposeKernelPfS_i_param_0];
	ld.param.u64 	%rd2, [_Z15transposeKernelPfS_i_param_1];
	ld.param.u32 	%r4, [_Z15transposeKernelPfS_i_param_2];
	mov.u32 	%r5, %ctaid.x;
	mov.u32 	%r6, %ntid.x;
	mov.u32 	%r7, %tid.x;
	mad.lo.s32 	%r1, %r5, %r6, %r7;
	mov.u32 	%r8, %ctaid.y;
	mov.u32 	%r9, %ntid.y;
	mov.u32 	%r10, %tid.y;
	mad.lo.s32 	%r11, %r8, %r9, %r10;
	max.s32 	%r12, %r1, %r11;
	setp.ge.s32 	%p1, %r12, %r4;
	@%p1 bra 	$L__BB0_2;
	cvta.to.global.u64 	%rd3, %rd2;
	cvta.to.global.u64 	%rd4, %rd1;
	mad.lo.s32 	%r13, %r4, %r1, %r11;
	mul.wide.s32 	%rd5, %r13, 4;
	add.s64 	%rd6, %rd3, %rd5;
	ld.global.f32 	%f1, [%rd6];
	mad.lo.s32 	%r14, %r4, %r11, %r1;
	mul.wide.s32 	%rd7, %r14, 4;
	add.s64 	%rd8, %rd4, %rd7;
	st.global.f32 	[%rd8], %f1;
$L__BB0_2:
	ret;

}


// ===== COMPILED SASS (sm_100) =====

	.target	sm_100

	.elftype	@"ET_EXEC"


//--------------------- .note.nv.tkinfo           --------------------------
	.section	.note.nv.tkinfo,"",@"SHT_NOTE"
	.sectionflags	@"SHF_NOTE_NV_TKINFO"
	.tkinfo
        /*0018*/ 	.word	0x00000002
        /*0030*/ 	.string	""
        /*0030*/ 	.string	"ptxas"
        /*0030*/ 	.string	"Cuda compilation tools, release 13.0, V13.0.88"
        /*0030*/ 	.string	"Build cuda_13.0.r13.0/compiler.36424714_0"
        /*0030*/ 	.string	"-arch sm_100 -m 64 "



//--------------------- .note.nv.cuinfo           --------------------------
	.section	.note.nv.cuinfo,"",@"SHT_NOTE"
	.sectionflags	@"SHF_NOTE_NV_CUINFO"
        /*0018*/ 	.short	0x0002
        /*001a*/ 	.short	0x0064
        /*001c*/ 	.short	0x0082
	.zero		2


//--------------------- .nv.info                  --------------------------
	.section	.nv.info,"",@"SHT_CUDA_INFO"
	.align	4


	//----- nvinfo : EIATTR_REGCOUNT
	.align		4
        /*0000*/ 	.byte	0x04, 0x2f
        /*0002*/ 	.short	(.L_1 - .L_0)
	.align		4
.L_0:
        /*0004*/ 	.word	index@(_Z15transposeKernelPfS_i)
        /*0008*/ 	.word	0x0000000a


	//----- nvinfo : EIATTR_FRAME_SIZE
	.align		4
.L_1:
        /*000c*/ 	.byte	0x04, 0x11
        /*000e*/ 	.short	(.L_3 - .L_2)
	.align		4
.L_2:
        /*0010*/ 	.word	index@(_Z15transposeKernelPfS_i)
        /*0014*/ 	.word	0x00000000


	//----- nvinfo : EIATTR_MIN_STACK_SIZE
	.align		4
.L_3:
        /*0018*/ 	.byte	0x04, 0x12
        /*001a*/ 	.short	(.L_5 - .L_4)
	.align		4
.L_4:
        /*001c*/ 	.word	index@(_Z15transposeKernelPfS_i)
        /*0020*/ 	.word	0x00000000
.L_5:


//--------------------- .nv.compat                --------------------------
	.section	.nv.compat,"",@"SHT_CUDA_COMPAT_INFO"
	.align	4
        /*0000*/ 	.byte	0x02, 0x09, 0x00, 0x00, 0x02, 0x02, 0x01, 0x00, 0x02, 0x05, 0x05, 0x00, 0x03, 0x07, 0x01, 0x01
        /*0010*/ 	.byte	0x02, 0x03, 0x00, 0x00, 0x02, 0x06, 0x01, 0x00, 0x04, 0x0b, 0x08, 0x00, 0x09, 0x00, 0x00, 0x00
        /*0020*/ 	.byte	0x00, 0x00, 0x00, 0x00


//--------------------- .nv.info._Z15transposeKernelPfS_i --------------------------
	.section	.nv.info._Z15transposeKernelPfS_i,"",@"SHT_CUDA_INFO"
	.sectionflags	@""
	.align	4


	//----- nvinfo : EIATTR_CUDA_API_VERSION
	.align		4
        /*0000*/ 	.byte	0x04, 0x37
        /*0002*/ 	.short	(.L_7 - .L_6)
.L_6:
        /*0004*/ 	.word	0x00000082


	//----- nvinfo : EIATTR_KPARAM_INFO
	.align		4
.L_7:
        /*0008*/ 	.byte	0x04, 0x17
        /*000a*/ 	.short	(.L_9 - .L_8)
.L_8:
        /*000c*/ 	.word	0x00000000
        /*0010*/ 	.short	0x0002
        /*0012*/ 	.short	0x0010
        /*0014*/ 	.byte	0x00, 0xf0, 0x11, 0x00


	//----- nvinfo : EIATTR_KPARAM_INFO
	.align		4
.L_9:
        /*0018*/ 	.byte	0x04, 0x17
        /*001a*/ 	.short	(.L_11 - .L_10)
.L_10:
        /*001c*/ 	.word	0x00000000
        /*0020*/ 	.short	0x0001
        /*0022*/ 	.short	0x0008
        /*0024*/ 	.byte	0x00, 0xf5, 0x21, 0x00


	//----- nvinfo : EIATTR_KPARAM_INFO
	.align		4
.L_11:
        /*0028*/ 	.byte	0x04, 0x17
        /*002a*/ 	.short	(.L_13 - .L_12)
.L_12:
        /*002c*/ 	.word	0x00000000
        /*0030*/ 	.short	0x0000
        /*0032*/ 	.short	0x0000
        /*0034*/ 	.byte	0x00, 0xf5, 0x21, 0x00


	//----- nvinfo : EIATTR_SPARSE_MMA_MASK
	.align		4
.L_13:
        /*0038*/ 	.byte	0x03, 0x50
        /*003a*/ 	.short	0x0000


	//----- nvinfo : EIATTR_MAXREG_COUNT
	.align		4
        /*003c*/ 	.byte	0x03, 0x1b
        /*003e*/ 	.short	0x00ff


	//----- nvinfo : EIATTR_MERCURY_ISA_VERSION
	.align		4
        /*0040*/ 	.byte	0x03, 0x5f
        /*0042*/ 	.short	0x0101


	//----- nvinfo : EIATTR_VRC_CTA_INIT_COUNT
	.align		4
        /*0044*/ 	.byte	0x02, 0x4a
	.zero		1
	.zero		1


	//----- nvinfo : EIATTR_EXIT_INSTR_OFFSETS
	.align		4
        /*0048*/ 	.byte	0x04, 0x1c
        /*004a*/ 	.short	(.L_15 - .L_14)


	//   ....[0]....
.L_14:
        /*004c*/ 	.word	0x000000c0


	//   ....[1]....
        /*0050*/ 	.word	0x00000160


	//----- nvinfo : EIATTR_CBANK_PARAM_SIZE
	.align		4
.L_15:
        /*0054*/ 	.byte	0x03, 0x19
        /*0056*/ 	.short	0x0014


	//----- nvinfo : EIATTR_PARAM_CBANK
	.align		4
        /*0058*/ 	.byte	0x04, 0x0a
        /*005a*/ 	.short	(.L_17 - .L_16)
	.align		4
.L_16:
        /*005c*/ 	.word	index@(.nv.constant0._Z15transposeKernelPfS_i)
        /*0060*/ 	.short	0x0380
        /*0062*/ 	.short	0x0014


	//----- nvinfo : EIATTR_SW_WAR
	.align		4
.L_17:
        /*0064*/ 	.byte	0x04, 0x36
        /*0066*/ 	.short	(.L_19 - .L_18)
.L_18:
        /*0068*/ 	.word	0x00000008
.L_19:


//--------------------- .nv.callgraph             --------------------------
	.section	.nv.callgraph,"",@"SHT_CUDA_CALLGRAPH"
	.align	4
	.sectionentsize	8
	.align		4
        /*0000*/ 	.word	0x00000000
	.align		4
        /*0004*/ 	.word	0xffffffff
	.align		4
        /*0008*/ 	.word	0x00000000
	.align		4
        /*000c*/ 	.word	0xfffffffe
	.align		4
        /*0010*/ 	.word	0x00000000
	.align		4
        /*0014*/ 	.word	0xfffffffd
	.align		4
        /*0018*/ 	.word	0x00000000
	.align		4
        /*001c*/ 	.word	0xfffffffc


//--------------------- .text._Z15transposeKernelPfS_i --------------------------
	.section	.text._Z15transposeKernelPfS_i,"ax",@progbits
	.align	128
        .global         _Z15transposeKernelPfS_i
        .type           _Z15transposeKernelPfS_i,@function
        .size           _Z15transposeKernelPfS_i,(.L_x_1 - _Z15transposeKernelPfS_i)
        .other          _Z15transposeKernelPfS_i,@"STO_CUDA_ENTRY STV_DEFAULT"
_Z15transposeKernelPfS_i:
.text._Z15transposeKernelPfS_i:
[----:B------:R-:W-:Y:S01]  /*0000*/  LDC R1, c[0x0][0x37c] ;  /* 0x0000df00ff017b82 */ /* 0x000fe20000000800 */
[----:B------:R-:W0:Y:S07]  /*0010*/  S2R R3, SR_TID.X ;  /* 0x0000000000037919 */ /* 0x000e2e0000002100 */
[----:B------:R-:W0:Y:S01]  /*0020*/  LDC R0, c[0x0][0x360] ;  /* 0x0000d800ff007b82 */ /* 0x000e220000000800 */
[----:B------:R-:W1:Y:S01]  /*0030*/  LDCU UR6, c[0x0][0x390] ;  /* 0x00007200ff0677ac */ /* 0x000e620008000800 */
[----:B------:R-:W2:Y:S06]  /*0040*/  S2R R2, SR_TID.Y ;  /* 0x0000000000027919 */ /* 0x000eac0000002200 */
[----:B------:R-:W0:Y:S08]  /*0050*/  S2UR UR4, SR_CTAID.X ;  /* 0x00000000000479c3 */ /* 0x000e300000002500 */
[----:B------:R-:W2:Y:S08]  /*0060*/  S2UR UR5, SR_CTAID.Y ;  /* 0x00000000000579c3 */ /* 0x000eb00000002600 */
[----:B------:R-:W2:Y:S01]  /*0070*/  LDC R7, c[0x0][0x364] ;  /* 0x0000d900ff077b82 */ /* 0x000ea20000000800 */
[----:B0-----:R-:W-:-:S02]  /*0080*/  IMAD R0, R0, UR4, R3 ;  /* 0x0000000400007c24 */ /* 0x001fc4000f8e0203 */
[----:B--2---:R-:W-:-:S05]  /*0090*/  IMAD R7, R7, UR5, R2 ;  /* 0x0000000507077c24 */ /* 0x004fca000f8e0202 */
[----:B------:R-:W-:-:S04]  /*00a0*/  VIMNMX R2, PT, PT, R0, R7, !PT ;  /* 0x0000000700027248 */ /* 0x000fc80007fe0100 */
[----:B-1----:R-:W-:-:S13]  /*00b0*/  ISETP.GE.AND P0, PT, R2, UR6, PT ;  /* 0x0000000602007c0c */ /* 0x002fda000bf06270 */
[----:B------:R-:W-:Y:S05]  /*00c0*/  @P0 EXIT ;  /* 0x000000000000094d */ /* 0x000fea0003800000 */
[----:B------:R-:W0:Y:S01]  /*00d0*/  LDC.64 R2, c[0x0][0x388] ;  /* 0x0000e200ff027b82 */ /* 0x000e220000000a00 */
[----:B------:R-:W1:Y:S01]  /*00e0*/  LDCU.64 UR4, c[0x0][0x358] ;  /* 0x00006b00ff0477ac */ /* 0x000e620008000a00 */
[----:B------:R-:W-:-:S04]  /*00f0*/  IMAD R5, R0, UR6, R7 ;  /* 0x0000000600057c24 */ /* 0x000fc8000f8e0207 */
[----:B0-----:R-:W-:Y:S02]  /*0100*/  IMAD.WIDE R2, R5, 0x4, R2 ;  /* 0x0000000405027825 */ /* 0x001fe400078e0202 */
[----:B------:R-:W0:Y:S04]  /*0110*/  LDC.64 R4, c[0x0][0x380] ;  /* 0x0000e000ff047b82 */ /* 0x000e280000000a00 */
[----:B-1----:R-:W2:Y:S01]  /*0120*/  LDG.E R3, desc[UR4][R2.64] ;  /* 0x0000000402037981 */ /* 0x002ea2000c1e1900 */
[----:B------:R-:W-:-:S04]  /*0130*/  IMAD R7, R7, UR6, R0 ;  /* 0x0000000607077c24 */ /* 0x000fc8000f8e0200 */
[----:B0-----:R-:W-:-:S05]  /*0140*/  IMAD.WIDE R4, R7, 0x4, R4 ;  /* 0x0000000407047825 */ /* 0x001fca00078e0204 */
[----:B--2---:R-:W-:Y:S01]  /*0150*/  STG.E desc[UR4][R4.64], R3 ;  /* 0x0000000304007986 */ /* 0x004fe2000c101904 */
[----:B------:R-:W-:Y:S05]  /*0160*/  EXIT ;  /* 0x000000000000794d */ /* 0x000fea0003800000 */
.L_x_0:
[----:B------:R-:W-:-:S00]  /*0170*/  BRA `(.L_x_0) ;  /* 0xfffffffc00fc7947 */ /* 0x000fc0000383ffff */
[----:B------:R-:W-:-:S00]  /*0180*/  NOP ;  /* 0x0000000000007918 */ /* 0x000fc00000000000 */
[----:B------:R-:W-:-:S00]  /*0190*/  NOP ;  /* 0x0000000000007918 */ /* 0x000fc00000000000 */
[----:B------:R-:W-:-:S00]  /*01a0*/  NOP ;  /* 0x0000000000007918 */ /* 0x000fc00000000000 */
[----:B------:R-:W-:-:S00]  /*01b0*/  NOP ;  /* 0x0000000000007918 */ /* 0x000fc00000000000 */
[----:B------:R-:W-:-:S00]  /*01c0*/  NOP ;  /* 0x0000000000007918 */ /* 0x000fc00000000000 */
[----:B------:R-:W-:-:S00]  /*01d0*/  NOP ;  /* 0x0000000000007918 */ /* 0x000fc00000000000 */
[----:B------:R-:W-:-:S00]  /*01e0*/  NOP ;  /* 0x0000000000007918 */ /* 0x000fc00000000000 */
[----:B------:R-:W-:-:S00]  /*01f0*/  NOP ;  /* 0x0000000000007918 */ /* 0x000fc00000000000 */
.L_x_1:


//--------------------- .nv.shared.reserved.0     --------------------------
	.section	.nv.shared.reserved.0,"aw",@nobits
	.weak		__nv_reservedSMEM_offset_0_alias
	.size		__nv_reservedSMEM_offset_0_alias, 0, 64
	.other		__nv_reservedSMEM_offset_0_alias,@"STO_CUDA_RESERVED_SHARED STV_DEFAULT"
__nv_reservedSMEM_offset_0_alias:
	.zero		0
	.zero		64


//--------------------- .nv.constant0._Z15transposeKernelPfS_i --------------------------
	.section	.nv.constant0._Z15transposeKernelPfS_i,"a",@progbits
	.sectionflags	@""
	.align	4
.nv.constant0._Z15transposeKernelPfS_i:
	.zero		916


//--------------------- SYMBOLS --------------------------

	.type		.nv.reservedSmem.offset0,@object
	.size		.nv.reservedSmem.offset0,0x4
